//
// Generated by NVIDIA NVVM Compiler
//
// Compiler Build ID: CL-36424714
// Cuda compilation tools, release 13.0, V13.0.88
// Based on NVVM 20.0.0
//

.version 9.0
.target sm_100
.address_size 64

	// .globl	_Z9vect_addnPKfS0_Pfi
.extern .shared .align 16 .b8 s_data[];

.visible .entry _Z9vect_addnPKfS0_Pfi(
	.param .u64 .ptr .align 1 _Z9vect_addnPKfS0_Pfi_param_0,
	.param .u64 .ptr .align 1 _Z9vect_addnPKfS0_Pfi_param_1,
	.param .u64 .ptr .align 1 _Z9vect_addnPKfS0_Pfi_param_2,
	.param .u32 _Z9vect_addnPKfS0_Pfi_param_3
)
{
	.reg .pred 	%p<3>;
	.reg .b32 	%r<25>;
	.reg .b32 	%f<21>;
	.reg .b64 	%rd<23>;

	ld.param.u64 	%rd1, [_Z9vect_addnPKfS0_Pfi_param_0];
	ld.param.u64 	%rd2, [_Z9vect_addnPKfS0_Pfi_param_1];
	ld.param.u64 	%rd3, [_Z9vect_addnPKfS0_Pfi_param_2];
	ld.param.u32 	%r7, [_Z9vect_addnPKfS0_Pfi_param_3];
	mov.u32 	%r8, %ctaid.x;
	mov.u32 	%r1, %ntid.x;
	shl.b32 	%r2, %r1, 2;
	mov.u32 	%r9, %tid.x;
	mad.lo.s32 	%r3, %r2, %r8, %r9;
	mad.lo.s32 	%r4, %r1, 3, %r3;
	setp.ge.s32 	%p1, %r4, %r7;
	shl.b32 	%r10, %r9, 2;
	mov.u32 	%r11, s_data;
	add.s32 	%r5, %r11, %r10;
	add.s32 	%r6, %r5, %r2;
	@%p1 bra 	$L__BB0_2;
	cvta.to.global.u64 	%rd4, %rd1;
	cvta.to.global.u64 	%rd5, %rd2;
	mul.wide.s32 	%rd6, %r3, 4;
	add.s64 	%rd7, %rd4, %rd6;
	ld.global.f32 	%f1, [%rd7];
	st.shared.f32 	[%r5], %f1;
	cvt.u64.u32 	%rd8, %r2;
	add.s64 	%rd9, %rd7, %rd8;
	ld.global.f32 	%f2, [%rd9];
	st.shared.f32 	[%r6], %f2;
	add.s64 	%rd10, %rd9, %rd8;
	ld.global.f32 	%f3, [%rd10];
	add.s32 	%r12, %r6, %r2;
	st.shared.f32 	[%r12], %f3;
	add.s64 	%rd11, %rd10, %rd8;
	ld.global.f32 	%f4, [%rd11];
	add.s32 	%r13, %r12, %r2;
	st.shared.f32 	[%r13], %f4;
	add.s64 	%rd12, %rd5, %rd6;
	ld.global.f32 	%f5, [%rd12];
	add.s32 	%r14, %r13, %r2;
	st.shared.f32 	[%r14], %f5;
	add.s64 	%rd13, %rd12, %rd8;
	ld.global.f32 	%f6, [%rd13];
	add.s32 	%r15, %r14, %r2;
	st.shared.f32 	[%r15], %f6;
	add.s64 	%rd14, %rd13, %rd8;
	ld.global.f32 	%f7, [%rd14];
	add.s32 	%r16, %r15, %r2;
	st.shared.f32 	[%r16], %f7;
	add.s64 	%rd15, %rd14, %rd8;
	ld.global.f32 	%f8, [%rd15];
	add.s32 	%r17, %r16, %r2;
	st.shared.f32 	[%r17], %f8;
$L__BB0_2:
	setp.ge.s32 	%p2, %r4, %r7;
	bar.sync 	0;
	@%p2 bra 	$L__BB0_4;
	ld.shared.f32 	%f9, [%r5];
	shl.b32 	%r18, %r1, 4;
	add.s32 	%r19, %r5, %r18;
	ld.shared.f32 	%f10, [%r19];
	add.f32 	%f11, %f9, %f10;
	cvta.to.global.u64 	%rd16, %rd3;
	mul.wide.s32 	%rd17, %r3, 4;
	add.s64 	%rd18, %rd16, %rd17;
	st.global.f32 	[%rd18], %f11;
	ld.shared.f32 	%f12, [%r6];
	add.s32 	%r20, %r6, %r18;
	ld.shared.f32 	%f13, [%r20];
	add.f32 	%f14, %f12, %f13;
	cvt.u64.u32 	%rd19, %r2;
	add.s64 	%rd20, %rd18, %rd19;
	st.global.f32 	[%rd20], %f14;
	add.s32 	%r21, %r6, %r2;
	ld.shared.f32 	%f15, [%r21];
	add.s32 	%r22, %r21, %r18;
	ld.shared.f32 	%f16, [%r22];
	add.f32 	%f17, %f15, %f16;
	add.s64 	%rd21, %rd20, %rd19;
	st.global.f32 	[%rd21], %f17;
	add.s32 	%r23, %r21, %r2;
	ld.shared.f32 	%f18, [%r23];
	add.s32 	%r24, %r23, %r18;
	ld.shared.f32 	%f19, [%r24];
	add.f32 	%f20, %f18, %f19;
	add.s64 	%rd22, %rd21, %rd19;
	st.global.f32 	[%rd22], %f20;
$L__BB0_4:
	ret;

}


// ===== COMPILED SASS (sm_100) =====

	.target	sm_100

	.elftype	@"ET_EXEC"


//--------------------- .note.nv.tkinfo           --------------------------
	.section	.note.nv.tkinfo,"",@"SHT_NOTE"
	.sectionflags	@"SHF_NOTE_NV_TKINFO"
	.tkinfo
        /*0018*/ 	.word	0x00000002
        /*0030*/ 	.string	""
        /*0030*/ 	.string	"ptxas"
        /*0030*/ 	.string	"Cuda compilation tools, release 13.0, V13.0.88"
        /*0030*/ 	.string	"Build cuda_13.0.r13.0/compiler.36424714_0"
        /*0030*/ 	.string	"-arch sm_100 -m 64 "



//--------------------- .note.nv.cuinfo           --------------------------
	.section	.note.nv.cuinfo,"",@"SHT_NOTE"
	.sectionflags	@"SHF_NOTE_NV_CUINFO"
        /*0018*/ 	.short	0x0002
        /*001a*/ 	.short	0x0064
        /*001c*/ 	.short	0x0082
	.zero		2


//--------------------- .nv.info                  --------------------------
	.section	.nv.info,"",@"SHT_CUDA_INFO"
	.align	4


	//----- nvinfo : EIATTR_REGCOUNT
	.align		4
        /*0000*/ 	.byte	0x04, 0x2f
        /*0002*/ 	.short	(.L_1 - .L_0)
	.align		4
.L_0:
        /*0004*/ 	.word	index@(_Z9vect_addnPKfS0_Pfi)
        /*0008*/ 	.word	0x00000018


	//----- nvinfo : EIATTR_FRAME_SIZE
	.align		4
.L_1:
        /*000c*/ 	.byte	0x04, 0x11
        /*000e*/ 	.short	(.L_3 - .L_2)
	.align		4
.L_2:
        /*0010*/ 	.word	index@(_Z9vect_addnPKfS0_Pfi)
        /*0014*/ 	.word	0x00000000


	//----- nvinfo : EIATTR_MIN_STACK_SIZE
	.align		4
.L_3:
        /*0018*/ 	.byte	0x04, 0x12
        /*001a*/ 	.short	(.L_5 - .L_4)
	.align		4
.L_4:
        /*001c*/ 	.word	index@(_Z9vect_addnPKfS0_Pfi)
        /*0020*/ 	.word	0x00000000
.L_5:


//--------------------- .nv.compat                --------------------------
	.section	.nv.compat,"",@"SHT_CUDA_COMPAT_INFO"
	.align	4
        /*0000*/ 	.byte	0x02, 0x09, 0x00, 0x00, 0x02, 0x02, 0x01, 0x00, 0x02, 0x05, 0x05, 0x00, 0x03, 0x07, 0x01, 0x01
        /*0010*/ 	.byte	0x02, 0x03, 0x00, 0x00, 0x02, 0x06, 0x01, 0x00, 0x04, 0x0b, 0x08, 0x00, 0x09, 0x00, 0x00, 0x00
        /*0020*/ 	.byte	0x00, 0x00, 0x00, 0x00


//--------------------- .nv.info._Z9vect_addnPKfS0_Pfi --------------------------
	.section	.nv.info._Z9vect_addnPKfS0_Pfi,"",@"SHT_CUDA_INFO"
	.sectionflags	@""
	.align	4


	//----- nvinfo : EIATTR_CUDA_API_VERSION
	.align		4
        /*0000*/ 	.byte	0x04, 0x37
        /*0002*/ 	.short	(.L_7 - .L_6)
.L_6:
        /*0004*/ 	.word	0x00000082


	//----- nvinfo : EIATTR_KPARAM_INFO
	.align		4
.L_7:
        /*0008*/ 	.byte	0x04, 0x17
        /*000a*/ 	.short	(.L_9 - .L_8)
.L_8:
        /*000c*/ 	.word	0x00000000
        /*0010*/ 	.short	0x0003
        /*0012*/ 	.short	0x0018
        /*0014*/ 	.byte	0x00, 0xf0, 0x11, 0x00


	//----- nvinfo : EIATTR_KPARAM_INFO
	.align		4
.L_9:
        /*0018*/ 	.byte	0x04, 0x17
        /*001a*/ 	.short	(.L_11 - .L_10)
.L_10:
        /*001c*/ 	.word	0x00000000
        /*0020*/ 	.short	0x0002
        /*0022*/ 	.short	0x0010
        /*0024*/ 	.byte	0x00, 0xf5, 0x21, 0x00


	//----- nvinfo : EIATTR_KPARAM_INFO
	.align		4
.L_11:
        /*0028*/ 	.byte	0x04, 0x17
        /*002a*/ 	.short	(.L_13 - .L_12)
.L_12:
        /*002c*/ 	.word	0x00000000
        /*0030*/ 	.short	0x0001
        /*0032*/ 	.short	0x0008
        /*0034*/ 	.byte	0x00, 0xf5, 0x21, 0x00


	//----- nvinfo : EIATTR_KPARAM_INFO
	.align		4
.L_13:
        /*0038*/ 	.byte	0x04, 0x17
        /*003a*/ 	.short	(.L_15 - .L_14)
.L_14:
        /*003c*/ 	.word	0x00000000
        /*0040*/ 	.short	0x0000
        /*0042*/ 	.short	0x0000
        /*0044*/ 	.byte	0x00, 0xf5, 0x21, 0x00


	//----- nvinfo : EIATTR_SPARSE_MMA_MASK
	.align		4
.L_15:
        /*0048*/ 	.byte	0x03, 0x50
        /*004a*/ 	.short	0x0000


	//----- nvinfo : EIATTR_MAXREG_COUNT
	.align		4
        /*004c*/ 	.byte	0x03, 0x1b
        /*004e*/ 	.short	0x00ff


	//----- nvinfo : EIATTR_NUM_BARRIERS
	.align		4
        /*0050*/ 	.byte	0x02, 0x4c
        /*0052*/ 	.byte	0x01
	.zero		1


	//----- nvinfo : EIATTR_MERCURY_ISA_VERSION
	.align		4
        /*0054*/ 	.byte	0x03, 0x5f
        /*0056*/ 	.short	0x0101


	//----- nvinfo : EIATTR_VRC_CTA_INIT_COUNT
	.align		4
        /*0058*/ 	.byte	0x02, 0x4a
	.zero		1
	.zero		1


	//----- nvinfo : EIATTR_EXIT_INSTR_OFFSETS
	.align		4
        /*005c*/ 	.byte	0x04, 0x1c
        /*005e*/ 	.short	(.L_17 - .L_16)


	//   ....[0]....
.L_16:
        /*0060*/ 	.word	0x00000390


	//   ....[1]....
        /*0064*/ 	.word	0x00000580


	//----- nvinfo : EIATTR_CRS_STACK_SIZE
	.align		4
.L_17:
        /*0068*/ 	.byte	0x04, 0x1e
        /*006a*/ 	.short	(.L_19 - .L_18)
.L_18:
        /*006c*/ 	.word	0x00000000


	//----- nvinfo : EIATTR_CBANK_PARAM_SIZE
	.align		4
.L_19:
        /*0070*/ 	.byte	0x03, 0x19
        /*0072*/ 	.short	0x001c


	//----- nvinfo : EIATTR_PARAM_CBANK
	.align		4
        /*0074*/ 	.byte	0x04, 0x0a
        /*0076*/ 	.short	(.L_21 - .L_20)
	.align		4
.L_20:
        /*0078*/ 	.word	index@(.nv.constant0._Z9vect_addnPKfS0_Pfi)
        /*007c*/ 	.short	0x0380
        /*007e*/ 	.short	0x001c


	//----- nvinfo : EIATTR_SW_WAR
	.align		4
.L_21:
        /*0080*/ 	.byte	0x04, 0x36
        /*0082*/ 	.short	(.L_23 - .L_22)
.L_22:
        /*0084*/ 	.word	0x00000008
.L_23:


//--------------------- .nv.callgraph             --------------------------
	.section	.nv.callgraph,"",@"SHT_CUDA_CALLGRAPH"
	.align	4
	.sectionentsize	8
	.align		4
        /*0000*/ 	.word	0x00000000
	.align		4
        /*0004*/ 	.word	0xffffffff
	.align		4
        /*0008*/ 	.word	0x00000000
	.align		4
        /*000c*/ 	.word	0xfffffffe
	.align		4
        /*0010*/ 	.word	0x00000000
	.align		4
        /*0014*/ 	.word	0xfffffffd
	.align		4
        /*0018*/ 	.word	0x00000000
	.align		4
        /*001c*/ 	.word	0xfffffffc


//--------------------- .text._Z9vect_addnPKfS0_Pfi --------------------------
	.section	.text._Z9vect_addnPKfS0_Pfi,"ax",@progbits
	.align	128
        .global         _Z9vect_addnPKfS0_Pfi
        .type           _Z9vect_addnPKfS0_Pfi,@function
        .size           _Z9vect_addnPKfS0_Pfi,(.L_x_3 - _Z9vect_addnPKfS0_Pfi)
        .other          _Z9vect_addnPKfS0_Pfi,@"STO_CUDA_ENTRY STV_DEFAULT"
_Z9vect_addnPKfS0_Pfi:
.text._Z9vect_addnPKfS0_Pfi:
[----:B------:R-:W-:Y:S01]  /*0000*/  LDC R1, c[0x0][0x37c] ;  /* 0x0000df00ff017b82 */ /* 0x000fe20000000800 */
[----:B------:R-:W0:Y:S01]  /*0010*/  S2R R6, SR_TID.X ;  /* 0x0000000000067919 */ /* 0x000e220000002100 */
[----:B------:R-:W1:Y:S06]  /*0020*/  LDCU UR7, c[0x0][0x360] ;  /* 0x00006c00ff0777ac */ /* 0x000e6c0008000800 */
[----:B------:R-:W2:Y:S01]  /*0030*/  LDC R7, c[0x0][0x360] ;  /* 0x0000d800ff077b82 */ /* 0x000ea20000000800 */
[----:B------:R-:W-:Y:S01]  /*0040*/  BSSY.RECONVERGENT B0, `(.L_x_0) ;  /* 0x0000033000007945 */ /* 0x000fe20003800200 */
[----:B------:R-:W0:Y:S01]  /*0050*/  S2R R3, SR_CTAID.X ;  /* 0x0000000000037919 */ /* 0x000e220000002500 */
[----:B------:R-:W3:Y:S01]  /*0060*/  LDCU UR8, c[0x0][0x398] ;  /* 0x00007300ff0877ac */ /* 0x000ee20008000800 */
[----:B------:R-:W-:-:S04]  /*0070*/  UMOV UR4, 0x400 ;  /* 0x0000040000047882 */ /* 0x000fc80000000000 */
[----:B------:R-:W4:Y:S01]  /*0080*/  S2UR UR5, SR_CgaCtaId ;  /* 0x00000000000579c3 */ /* 0x000f220000008800 */
[----:B-1----:R-:W-:Y:S02]  /*0090*/  USHF.L.U32 UR6, UR7, 0x2, URZ ;  /* 0x0000000207067899 */ /* 0x002fe400080006ff */
[----:B----4-:R-:W-:-:S04]  /*00a0*/  ULEA UR4, UR5, UR4, 0x18 ;  /* 0x0000000405047291 */ /* 0x010fc8000f8ec0ff */
[----:B0-----:R-:W-:-:S04]  /*00b0*/  IMAD R0, R3, UR6, R6 ;  /* 0x0000000603007c24 */ /* 0x001fc8000f8e0206 */
[----:B--2---:R-:W-:Y:S01]  /*00c0*/  IMAD R2, R7, 0x3, R0 ;  /* 0x0000000307027824 */ /* 0x004fe200078e0200 */
[----:B------:R-:W-:-:S04]  /*00d0*/  LEA R6, R6, UR4, 0x2 ;  /* 0x0000000406067c11 */ /* 0x000fc8000f8e10ff */
[----:B---3--:R-:W-:Y:S01]  /*00e0*/  ISETP.GE.AND P0, PT, R2, UR8, PT ;  /* 0x0000000802007c0c */ /* 0x008fe2000bf06270 */
[----:B------:R-:W0:Y:S01]  /*00f0*/  LDCU.64 UR4, c[0x0][0x358] ;  /* 0x00006b00ff0477ac */ /* 0x000e220008000a00 */
[----:B------:R-:W-:-:S11]  /*0100*/  VIADD R8, R6, UR6 ;  /* 0x0000000606087c36 */ /* 0x000fd60008000000 */
[----:B------:R-:W-:Y:S05]  /*0110*/  @P0 BRA `(.L_x_1) ;  /* 0x0000000000940947 */ /* 0x000fea0003800000 */
[----:B------:R-:W1:Y:S08]  /*0120*/  LDC.64 R14, c[0x0][0x380] ;  /* 0x0000e000ff0e7b82 */ /* 0x000e700000000a00 */
[----:B------:R-:W2:Y:S01]  /*0130*/  LDC.64 R2, c[0x0][0x388] ;  /* 0x0000e200ff027b82 */ /* 0x000ea20000000a00 */
[----:B-1----:R-:W-:-:S03]  /*0140*/  IMAD.WIDE R14, R0, 0x4, R14 ;  /* 0x00000004000e7825 */ /* 0x002fc600078e020e */
[----:B------:R-:W-:Y:S02]  /*0150*/  IADD3 R16, P1, PT, R14, UR6, RZ ;  /* 0x000000060e107c10 */ /* 0x000fe4000ff3e0ff */
[----:B0-----:R0:W3:Y:S01]  /*0160*/  LDG.E R9, desc[UR4][R14.64] ;  /* 0x000000040e097981 */ /* 0x0010e2000c1e1900 */
[----:B--2---:R-:W-:Y:S01]  /*0170*/  IMAD.WIDE R2, R0, 0x4, R2 ;  /* 0x0000000400027825 */ /* 0x004fe200078e0202 */
[----:B------:R-:W-:Y:S02]  /*0180*/  IADD3.X R17, PT, PT, RZ, R15, RZ, P1, !PT ;  /* 0x0000000fff117210 */ /* 0x000fe40000ffe4ff */
[----:B------:R-:W-:Y:S02]  /*0190*/  IADD3 R18, P2, PT, R16, UR6, RZ ;  /* 0x0000000610127c10 */ /* 0x000fe4000ff5e0ff */
[----:B------:R-:W-:Y:S02]  /*01a0*/  IADD3 R4, P1, PT, R2, UR6, RZ ;  /* 0x0000000602047c10 */ /* 0x000fe4000ff3e0ff */
[----:B------:R-:W2:Y:S01]  /*01b0*/  LDG.E R2, desc[UR4][R2.64] ;  /* 0x0000000402027981 */ /* 0x000ea2000c1e1900 */
[----:B------:R-:W-:Y:S01]  /*01c0*/  IMAD.X R19, RZ, RZ, R17, P2 ;  /* 0x000000ffff137224 */ /* 0x000fe200010e0611 */
[----:B------:R-:W-:-:S02]  /*01d0*/  IADD3.X R5, PT, PT, RZ, R3, RZ, P1, !PT ;  /* 0x00000003ff057210 */ /* 0x000fc40000ffe4ff */
[----:B------:R-:W-:Y:S01]  /*01e0*/  IADD3 R20, P2, PT, R18, UR6, RZ ;  /* 0x0000000612147c10 */ /* 0x000fe2000ff5e0ff */
[----:B------:R1:W4:Y:S01]  /*01f0*/  LDG.E R17, desc[UR4][R16.64] ;  /* 0x0000000410117981 */ /* 0x000322000c1e1900 */
[----:B------:R-:W-:-:S03]  /*0200*/  IADD3 R10, P1, PT, R4, UR6, RZ ;  /* 0x00000006040a7c10 */ /* 0x000fc6000ff3e0ff */
[----:B------:R-:W-:Y:S01]  /*0210*/  IMAD.X R21, RZ, RZ, R19, P2 ;  /* 0x000000ffff157224 */ /* 0x000fe200010e0613 */
[----:B------:R-:W-:Y:S01]  /*0220*/  IADD3.X R11, PT, PT, RZ, R5, RZ, P1, !PT ;  /* 0x00000005ff0b7210 */ /* 0x000fe20000ffe4ff */
[----:B------:R5:W2:Y:S01]  /*0230*/  LDG.E R19, desc[UR4][R18.64] ;  /* 0x0000000412137981 */ /* 0x000aa2000c1e1900 */
[----:B------:R-:W-:-:S03]  /*0240*/  IADD3 R12, P1, PT, R10, UR6, RZ ;  /* 0x000000060a0c7c10 */ /* 0x000fc6000ff3e0ff */
[----:B------:R-:W2:Y:S02]  /*0250*/  LDG.E R21, desc[UR4][R20.64] ;  /* 0x0000000414157981 */ /* 0x000ea4000c1e1900 */
[----:B------:R-:W-:Y:S02]  /*0260*/  IMAD.X R13, RZ, RZ, R11, P1 ;  /* 0x000000ffff0d7224 */ /* 0x000fe400008e060b */
[----:B------:R-:W2:Y:S04]  /*0270*/  LDG.E R5, desc[UR4][R4.64] ;  /* 0x0000000404057981 */ /* 0x000ea8000c1e1900 */
[----:B------:R-:W2:Y:S04]  /*0280*/  LDG.E R11, desc[UR4][R10.64] ;  /* 0x000000040a0b7981 */ /* 0x000ea8000c1e1900 */
[----:B------:R-:W2:Y:S01]  /*0290*/  LDG.E R12, desc[UR4][R12.64] ;  /* 0x000000040c0c7981 */ /* 0x000ea2000c1e1900 */
[----:B0-----:R-:W-:-:S05]  /*02a0*/  IADD3 R14, PT, PT, R8, UR6, RZ ;  /* 0x00000006080e7c10 */ /* 0x001fca000fffe0ff */
[----:B------:R-:W-:-:S05]  /*02b0*/  VIADD R15, R14, UR6 ;  /* 0x000000060e0f7c36 */ /* 0x000fca0008000000 */
[----:B-1----:R-:W-:-:S05]  /*02c0*/  IADD3 R16, PT, PT, R15, UR6, RZ ;  /* 0x000000060f107c10 */ /* 0x002fca000fffe0ff */
[----:B-----5:R-:W-:-:S05]  /*02d0*/  VIADD R18, R16, UR6 ;  /* 0x0000000610127c36 */ /* 0x020fca0008000000 */
[----:B------:R-:W-:Y:S01]  /*02e0*/  IADD3 R3, PT, PT, R18, UR6, RZ ;  /* 0x0000000612037c10 */ /* 0x000fe2000fffe0ff */
[----:B---3--:R1:W-:Y:S04]  /*02f0*/  STS [R6], R9 ;  /* 0x0000000906007388 */ /* 0x0083e80000000800 */
[----:B----4-:R1:W-:Y:S04]  /*0300*/  STS [R6+UR6], R17 ;  /* 0x0000001106007988 */ /* 0x0103e80008000806 */
[----:B--2---:R1:W-:Y:S04]  /*0310*/  STS [R8+UR6], R19 ;  /* 0x0000001308007988 */ /* 0x0043e80008000806 */
[----:B------:R1:W-:Y:S04]  /*0320*/  STS [R14+UR6], R21 ;  /* 0x000000150e007988 */ /* 0x0003e80008000806 */
[----:B------:R1:W-:Y:S04]  /*0330*/  STS [R15+UR6], R2 ;  /* 0x000000020f007988 */ /* 0x0003e80008000806 */
[----:B------:R1:W-:Y:S04]  /*0340*/  STS [R16+UR6], R5 ;  /* 0x0000000510007988 */ /* 0x0003e80008000806 */
[----:B------:R1:W-:Y:S04]  /*0350*/  STS [R18+UR6], R11 ;  /* 0x0000000b12007988 */ /* 0x0003e80008000806 */
[----:B------:R1:W-:Y:S02]  /*0360*/  STS [R3+UR6], R12 ;  /* 0x0000000c03007988 */ /* 0x0003e40008000806 */
.L_x_1:
[----:B0-----:R-:W-:Y:S05]  /*0370*/  BSYNC.RECONVERGENT B0 ;  /* 0x0000000000007941 */ /* 0x001fea0003800200 */
.L_x_0:
[----:B------:R-:W-:Y:S06]  /*0380*/  BAR.SYNC.DEFER_BLOCKING 0x0 ;  /* 0x0000000000007b1d */ /* 0x000fec0000010000 */
[----:B------:R-:W-:Y:S05]  /*0390*/  @P0 EXIT ;  /* 0x000000000000094d */ /* 0x000fea0003800000 */
[C---:B-1----:R-:W-:Y:S01]  /*03a0*/  IMAD R2, R7.reuse, 0x10, R6 ;  /* 0x0000001007027824 */ /* 0x042fe200078e0206 */
[----:B------:R-:W-:Y:S01]  /*03b0*/  IADD3 R16, PT, PT, R8, UR6, RZ ;  /* 0x0000000608107c10 */ /* 0x000fe2000fffe0ff */
[----:B------:R-:W-:Y:S01]  /*03c0*/  LDS R3, [R6] ;  /* 0x0000000006037984 */ /* 0x000fe20000000800 */
[C---:B------:R-:W-:Y:S02]  /*03d0*/  LEA R12, R7.reuse, R8, 0x4 ;  /* 0x00000008070c7211 */ /* 0x040fe400078e20ff */
[----:B------:R-:W-:Y:S01]  /*03e0*/  LEA R15, R7, R16, 0x4 ;  /* 0x00000010070f7211 */ /* 0x000fe200078e20ff */
[----:B------:R0:W1:Y:S01]  /*03f0*/  LDS R10, [R2] ;  /* 0x00000000020a7984 */ /* 0x0000620000000800 */
[----:B------:R-:W-:-:S03]  /*0400*/  VIADD R4, R16, UR6 ;  /* 0x0000000610047c36 */ /* 0x000fc60008000000 */
[----:B------:R2:W-:Y:S01]  /*0410*/  LDS R9, [R6+UR6] ;  /* 0x0000000606097984 */ /* 0x0005e20008000800 */
[----:B------:R-:W-:Y:S02]  /*0420*/  IMAD R17, R7, 0x10, R4 ;  /* 0x0000001007117824 */ /* 0x000fe400078e0204 */
[----:B------:R-:W3:Y:S01]  /*0430*/  LDC.64 R4, c[0x0][0x390] ;  /* 0x0000e400ff047b82 */ /* 0x000ee20000000a00 */
[----:B------:R-:W4:Y:S04]  /*0440*/  LDS R12, [R12] ;  /* 0x000000000c0c7984 */ /* 0x000f280000000800 */
[----:B------:R5:W-:Y:S04]  /*0450*/  LDS R14, [R8+UR6] ;  /* 0x00000006080e7984 */ /* 0x000be80008000800 */
[----:B------:R-:W4:Y:S04]  /*0460*/  LDS R15, [R15] ;  /* 0x000000000f0f7984 */ /* 0x000f280000000800 */
[----:B------:R-:W-:Y:S04]  /*0470*/  LDS R16, [R16+UR6] ;  /* 0x0000000610107984 */ /* 0x000fe80008000800 */
[----:B------:R-:W4:Y:S01]  /*0480*/  LDS R17, [R17] ;  /* 0x0000000011117984 */ /* 0x000f220000000800 */
[----:B---3--:R-:W-:-:S03]  /*0490*/  IMAD.WIDE R4, R0, 0x4, R4 ;  /* 0x0000000400047825 */ /* 0x008fc600078e0204 */
[----:B0-----:R-:W-:Y:S01]  /*04a0*/  IADD3 R2, P0, PT, R4, UR6, RZ ;  /* 0x0000000604027c10 */ /* 0x001fe2000ff1e0ff */
[----:B-1----:R-:W-:-:S04]  /*04b0*/  FADD R11, R3, R10 ;  /* 0x0000000a030b7221 */ /* 0x002fc80000000000 */
[----:B------:R-:W-:Y:S01]  /*04c0*/  IMAD.X R3, RZ, RZ, R5, P0 ;  /* 0x000000ffff037224 */ /* 0x000fe200000e0605 */
[----:B--2---:R-:W-:Y:S01]  /*04d0*/  IADD3 R6, P0, PT, R2, UR6, RZ ;  /* 0x0000000602067c10 */ /* 0x004fe2000ff1e0ff */
[----:B------:R-:W-:Y:S03]  /*04e0*/  STG.E desc[UR4][R4.64], R11 ;  /* 0x0000000b04007986 */ /* 0x000fe6000c101904 */
[----:B------:R-:W-:Y:S02]  /*04f0*/  IADD3.X R7, PT, PT, RZ, R3, RZ, P0, !PT ;  /* 0x00000003ff077210 */ /* 0x000fe400007fe4ff */
[----:B-----5:R-:W-:Y:S01]  /*0500*/  IADD3 R8, P0, PT, R6, UR6, RZ ;  /* 0x0000000606087c10 */ /* 0x020fe2000ff1e0ff */
[----:B----4-:R-:W-:-:S04]  /*0510*/  FADD R13, R9, R12 ;  /* 0x0000000c090d7221 */ /* 0x010fc80000000000 */
[----:B------:R-:W-:Y:S01]  /*0520*/  IMAD.X R9, RZ, RZ, R7, P0 ;  /* 0x000000ffff097224 */ /* 0x000fe200000e0607 */
[----:B------:R-:W-:Y:S01]  /*0530*/  STG.E desc[UR4][R2.64], R13 ;  /* 0x0000000d02007986 */ /* 0x000fe2000c101904 */
[----:B------:R-:W-:-:S05]  /*0540*/  FADD R15, R14, R15 ;  /* 0x0000000f0e0f7221 */ /* 0x000fca0000000000 */
[----:B------:R-:W-:Y:S01]  /*0550*/  STG.E desc[UR4][R6.64], R15 ;  /* 0x0000000f06007986 */ /* 0x000fe2000c101904 */
[----:B------:R-:W-:-:S05]  /*0560*/  FADD R17, R16, R17 ;  /* 0x0000001110117221 */ /* 0x000fca0000000000 */
[----:B------:R-:W-:Y:S01]  /*0570*/  STG.E desc[UR4][R8.64], R17 ;  /* 0x0000001108007986 */ /* 0x000fe2000c101904 */
[----:B------:R-:W-:Y:S05]  /*0580*/  EXIT ;  /* 0x000000000000794d */ /* 0x000fea0003800000 */
.L_x_2:
[----:B------:R-:W-:-:S00]  /*0590*/  BRA `(.L_x_2) ;  /* 0xfffffffc00fc7947 */ /* 0x000fc0000383ffff */
[----:B------:R-:W-:-:S00]  /*05a0*/  NOP ;  /* 0x0000000000007918 */ /* 0x000fc00000000000 */
        /* <DEDUP_REMOVED lines=13> */
.L_x_3:


//--------------------- .nv.shared._Z9vect_addnPKfS0_Pfi --------------------------
	.section	.nv.shared._Z9vect_addnPKfS0_Pfi,"aw",@nobits
	.sectionflags	@""
	.align	16
	.zero		1024


//--------------------- .nv.shared.reserved.0     --------------------------
	.section	.nv.shared.reserved.0,"aw",@nobits
	.weak		__nv_reservedSMEM_offset_0_alias
	.size		__nv_reservedSMEM_offset_0_alias, 0, 64
	.other		__nv_reservedSMEM_offset_0_alias,@"STO_CUDA_RESERVED_SHARED STV_DEFAULT"
__nv_reservedSMEM_offset_0_alias:
	.zero		0
	.zero		64


//--------------------- .nv.constant0._Z9vect_addnPKfS0_Pfi --------------------------
	.section	.nv.constant0._Z9vect_addnPKfS0_Pfi,"a",@progbits
	.sectionflags	@""
	.align	4
.nv.constant0._Z9vect_addnPKfS0_Pfi:
	.zero		924


//--------------------- SYMBOLS --------------------------

	.type		.nv.reservedSmem.offset0,@object
	.size		.nv.reservedSmem.offset0,0x4
	.type		.nv.reservedSmem.cap,@object
	.size		.nv.reservedSmem.cap,0x4
